	.headerflags	@"EF_CUDA_TEXMODE_UNIFIED EF_CUDA_64BIT_ADDRESS EF_CUDA_ACCELERATORS EF_CUDA_SM90 EF_CUDA_VIRTUAL_SM(EF_CUDA_SM90)"
	.elftype	@"ET_EXEC"


//--------------------- .nv.info                  --------------------------
	.section	.nv.info,"",@"SHT_CUDA_INFO"
	.align	4


	//----- nvinfo : EIATTR_REGCOUNT
	.align		4
        /*0000*/ 	.byte	0x04, 0x2f
        /*0002*/ 	.short	(.L_1 - .L_0)
	.align		4
.L_0:
        /*0004*/ 	.word	index@(triton_poi_fused_cat_88)
        /*0008*/ 	.word	0x00000020


	//----- nvinfo : EIATTR_MIN_STACK_SIZE
	.align		4
.L_1:
        /*000c*/ 	.byte	0x04, 0x12
        /*000e*/ 	.short	(.L_3 - .L_2)
	.align		4
.L_2:
        /*0010*/ 	.word	index@(triton_poi_fused_cat_88)
        /*0014*/ 	.word	0x00000000


	//----- nvinfo : EIATTR_FRAME_SIZE
	.align		4
.L_3:
        /*0018*/ 	.byte	0x04, 0x11
        /*001a*/ 	.short	(.L_5 - .L_4)
	.align		4
.L_4:
        /*001c*/ 	.word	index@(triton_poi_fused_cat_88)
        /*0020*/ 	.word	0x00000000


	//----- nvinfo : EIATTR_MIN_STACK_SIZE
	.align		4
.L_5:
        /*0024*/ 	.byte	0x04, 0x12
        /*0026*/ 	.short	(.L_7 - .L_6)
	.align		4
.L_6:
        /*0028*/ 	.word	index@(triton_poi_fused_cat_88)
        /*002c*/ 	.word	0x00000000
.L_7:


//--------------------- .nv.info.triton_poi_fused_cat_88 --------------------------
	.section	.nv.info.triton_poi_fused_cat_88,"",@"SHT_CUDA_INFO"
	.sectionflags	@""
	.align	4


	//----- nvinfo : EIATTR_CUDA_API_VERSION
	.align		4
        /*0000*/ 	.byte	0x04, 0x37
        /*0002*/ 	.short	(.L_9 - .L_8)
.L_8:
        /*0004*/ 	.word	0x0000007c


	//----- nvinfo : EIATTR_KPARAM_INFO
	.align		4
.L_9:
        /*0008*/ 	.byte	0x04, 0x17
        /*000a*/ 	.short	(.L_11 - .L_10)
.L_10:
        /*000c*/ 	.word	0x00000000
        /*0010*/ 	.short	0x0009
        /*0012*/ 	.short	0x0048
        /*0014*/ 	.byte	0x00, 0xf0, 0x11, 0x00


	//----- nvinfo : EIATTR_KPARAM_INFO
	.align		4
.L_11:
        /*0018*/ 	.byte	0x04, 0x17
        /*001a*/ 	.short	(.L_13 - .L_12)
.L_12:
        /*001c*/ 	.word	0x00000000
        /*0020*/ 	.short	0x0008
        /*0022*/ 	.short	0x0040
        /*0024*/ 	.byte	0x00, 0xf4, 0x21, 0x00


	//----- nvinfo : EIATTR_KPARAM_INFO
	.align		4
.L_13:
        /*0028*/ 	.byte	0x04, 0x17
        /*002a*/ 	.short	(.L_15 - .L_14)
.L_14:
        /*002c*/ 	.word	0x00000000
        /*0030*/ 	.short	0x0007
        /*0032*/ 	.short	0x0038
        /*0034*/ 	.byte	0x00, 0xf4, 0x21, 0x00


	//----- nvinfo : EIATTR_KPARAM_INFO
	.align		4
.L_15:
        /*0038*/ 	.byte	0x04, 0x17
        /*003a*/ 	.short	(.L_17 - .L_16)
.L_16:
        /*003c*/ 	.word	0x00000000
        /*0040*/ 	.short	0x0006
        /*0042*/ 	.short	0x0030
        /*0044*/ 	.byte	0x00, 0xf4, 0x21, 0x00


	//----- nvinfo : EIATTR_KPARAM_INFO
	.align		4
.L_17:
        /*0048*/ 	.byte	0x04, 0x17
        /*004a*/ 	.short	(.L_19 - .L_18)
.L_18:
        /*004c*/ 	.word	0x00000000
        /*0050*/ 	.short	0x0005
        /*0052*/ 	.short	0x0028
        /*0054*/ 	.byte	0x00, 0xf4, 0x21, 0x00


	//----- nvinfo : EIATTR_KPARAM_INFO
	.align		4
.L_19:
        /*0058*/ 	.byte	0x04, 0x17
        /*005a*/ 	.short	(.L_21 - .L_20)
.L_20:
        /*005c*/ 	.word	0x00000000
        /*0060*/ 	.short	0x0004
        /*0062*/ 	.short	0x0020
        /*0064*/ 	.byte	0x00, 0xf4, 0x21, 0x00


	//----- nvinfo : EIATTR_KPARAM_INFO
	.align		4
.L_21:
        /*0068*/ 	.byte	0x04, 0x17
        /*006a*/ 	.short	(.L_23 - .L_22)
.L_22:
        /*006c*/ 	.word	0x00000000
        /*0070*/ 	.short	0x0003
        /*0072*/ 	.short	0x0018
        /*0074*/ 	.byte	0x00, 0xf4, 0x21, 0x00


	//----- nvinfo : EIATTR_KPARAM_INFO
	.align		4
.L_23:
        /*0078*/ 	.byte	0x04, 0x17
        /*007a*/ 	.short	(.L_25 - .L_24)
.L_24:
        /*007c*/ 	.word	0x00000000
        /*0080*/ 	.short	0x0002
        /*0082*/ 	.short	0x0010
        /*0084*/ 	.byte	0x00, 0xf4, 0x21, 0x00


	//----- nvinfo : EIATTR_KPARAM_INFO
	.align		4
.L_25:
        /*0088*/ 	.byte	0x04, 0x17
        /*008a*/ 	.short	(.L_27 - .L_26)
.L_26:
        /*008c*/ 	.word	0x00000000
        /*0090*/ 	.short	0x0001
        /*0092*/ 	.short	0x0008
        /*0094*/ 	.byte	0x00, 0xf4, 0x21, 0x00


	//----- nvinfo : EIATTR_KPARAM_INFO
	.align		4
.L_27:
        /*0098*/ 	.byte	0x04, 0x17
        /*009a*/ 	.short	(.L_29 - .L_28)
.L_28:
        /*009c*/ 	.word	0x00000000
        /*00a0*/ 	.short	0x0000
        /*00a2*/ 	.short	0x0000
        /*00a4*/ 	.byte	0x00, 0xf4, 0x21, 0x00


	//----- nvinfo : EIATTR_SPARSE_MMA_MASK
	.align		4
.L_29:
        /*00a8*/ 	.byte	0x03, 0x50
        /*00aa*/ 	.short	0x0000


	//----- nvinfo : EIATTR_MAXREG_COUNT
	.align		4
        /*00ac*/ 	.byte	0x03, 0x1b
        /*00ae*/ 	.short	0x00ff


	//----- nvinfo : EIATTR_EXIT_INSTR_OFFSETS
	.align		4
        /*00b0*/ 	.byte	0x04, 0x1c
        /*00b2*/ 	.short	(.L_31 - .L_30)


	//   ....[0]....
.L_30:
        /*00b4*/ 	.word	0x00000f00


	//----- nvinfo : EIATTR_REQNTID
	.align		4
.L_31:
        /*00b8*/ 	.byte	0x04, 0x10
        /*00ba*/ 	.short	(.L_33 - .L_32)
.L_32:
        /*00bc*/ 	.word	0x00000080
        /*00c0*/ 	.word	0x00000001
        /*00c4*/ 	.word	0x00000001


	//----- nvinfo : EIATTR_CBANK_PARAM_SIZE
	.align		4
.L_33:
        /*00c8*/ 	.byte	0x03, 0x19
        /*00ca*/ 	.short	0x004c


	//----- nvinfo : EIATTR_PARAM_CBANK
	.align		4
        /*00cc*/ 	.byte	0x04, 0x0a
        /*00ce*/ 	.short	(.L_35 - .L_34)
	.align		4
.L_34:
        /*00d0*/ 	.word	index@(.nv.constant0.triton_poi_fused_cat_88)
        /*00d4*/ 	.short	0x0210
        /*00d6*/ 	.short	0x004c


	//----- nvinfo : EIATTR_SW_WAR
	.align		4
.L_35:
        /*00d8*/ 	.byte	0x04, 0x36
        /*00da*/ 	.short	(.L_37 - .L_36)
.L_36:
        /*00dc*/ 	.word	0x00000008
.L_37:


//--------------------- .nv.callgraph             --------------------------
	.section	.nv.callgraph,"",@"SHT_CUDA_CALLGRAPH"
	.align	4
	.sectionentsize	8
	.align		4
        /*0000*/ 	.word	0x00000000
	.align		4
        /*0004*/ 	.word	0xffffffff
	.align		4
        /*0008*/ 	.word	0x00000000
	.align		4
        /*000c*/ 	.word	0xfffffffe
	.align		4
        /*0010*/ 	.word	0x00000000
	.align		4
        /*0014*/ 	.word	0xfffffffd
	.align		4
        /*0018*/ 	.word	0x00000000
	.align		4
        /*001c*/ 	.word	0xfffffffc


//--------------------- .text.triton_poi_fused_cat_88 --------------------------
	.section	.text.triton_poi_fused_cat_88,"ax",@progbits
	.align	128
        .global         triton_poi_fused_cat_88
        .type           triton_poi_fused_cat_88,@function
        .size           triton_poi_fused_cat_88,(.L_x_1 - triton_poi_fused_cat_88)
        .other          triton_poi_fused_cat_88,@"STO_CUDA_ENTRY STV_DEFAULT"
triton_poi_fused_cat_88:
.text.triton_poi_fused_cat_88:
[----:B------:R-:W-:Y:S01]  /*0000*/  LDC R1, c[0x0][0x28] ;  /* 0x00000a00ff017b82 */ /* 0x000fe20000000800 */
[----:B------:R-:W1:Y:S07]  /*0010*/  S2R R5, SR_TID.X ;  /* 0x0000000000057919 */ /* 0x000e6e0000002100 */
[----:B------:R-:W2:Y:S01]  /*0020*/  LDC.64 R16, c[0x0][0x218] ;  /* 0x00008600ff107b82 */ /* 0x000ea20000000a00 */
[----:B------:R-:W-:Y:S01]  /*0030*/  ULDC.64 UR4, c[0x0][0x208] ;  /* 0x0000820000047ab9 */ /* 0x000fe20000000a00 */
[----:B------:R-:W3:Y:S01]  /*0040*/  S2R R3, SR_CTAID.X ;  /* 0x0000000000037919 */ /* 0x000ee20000002500 */
[----:B------:R-:W-:-:S02]  /*0050*/  CS2R R8, SRZ ;  /* 0x0000000000087805 */ /* 0x000fc4000001ff00 */
[----:B------:R-:W-:Y:S02]  /*0060*/  CS2R R10, SRZ ;  /* 0x00000000000a7805 */ /* 0x000fe4000001ff00 */
[----:B------:R-:W-:Y:S01]  /*0070*/  CS2R R18, SRZ ;  /* 0x0000000000127805 */ /* 0x000fe2000001ff00 */
[----:B------:R-:W-:Y:S01]  /*0080*/  ULDC.64 UR6, c[0x0][0x228] ;  /* 0x00008a0000067ab9 */ /* 0x000fe20000000a00 */
[----:B-1----:R-:W-:Y:S02]  /*0090*/  IMAD.SHL.U32 R5, R5, 0x4, RZ ;  /* 0x0000000405057824 */ /* 0x002fe400078e00ff */
[----:B---3--:R-:W-:-:S05]  /*00a0*/  IMAD.SHL.U32 R2, R3, 0x200, RZ ;  /* 0x0000020003027824 */ /* 0x008fca00078e00ff */
[----:B------:R-:W-:-:S04]  /*00b0*/  LOP3.LUT R0, R2, 0x1fc, R5, 0xf8, !PT ;  /* 0x000001fc02007812 */ /* 0x000fc800078ef805 */
[--C-:B------:R-:W-:Y:S02]  /*00c0*/  SHF.R.S32.HI R13, RZ, 0x1f, R0.reuse ;  /* 0x0000001fff0d7819 */ /* 0x100fe40000011400 */
[----:B------:R-:W-:Y:S02]  /*00d0*/  SHF.R.S32.HI R14, RZ, 0x2, R0 ;  /* 0x00000002ff0e7819 */ /* 0x000fe40000011400 */
[----:B------:R-:W-:-:S04]  /*00e0*/  LEA.HI R4, R13, R0, RZ, 0x4 ;  /* 0x000000000d047211 */ /* 0x000fc800078f20ff */
[--C-:B------:R-:W-:Y:S02]  /*00f0*/  SHF.R.S32.HI R12, RZ, 0x4, R4.reuse ;  /* 0x00000004ff0c7819 */ /* 0x100fe40000011404 */
[----:B------:R-:W-:Y:S02]  /*0100*/  SHF.R.S32.HI R5, RZ, 0x1f, R4 ;  /* 0x0000001fff057819 */ /* 0x000fe40000011404 */
[----:B------:R-:W-:Y:S02]  /*0110*/  LEA.HI R4, R14, R14, RZ, 0x2 ;  /* 0x0000000e0e047211 */ /* 0x000fe400078f10ff */
[----:B------:R-:W-:-:S04]  /*0120*/  LEA.HI R5, R5, R12, RZ, 0xa ;  /* 0x0000000c05057211 */ /* 0x000fc800078f50ff */
[----:B------:R-:W-:-:S05]  /*0130*/  LOP3.LUT R5, R5, 0xfffffc00, RZ, 0xc0, !PT ;  /* 0xfffffc0005057812 */ /* 0x000fca00078ec0ff */
[----:B------:R-:W-:Y:S01]  /*0140*/  IMAD.IADD R12, R12, 0x1, -R5 ;  /* 0x000000010c0c7824 */ /* 0x000fe200078e0a05 */
[----:B------:R-:W-:-:S04]  /*0150*/  LOP3.LUT R5, R4, 0xfffffffc, RZ, 0xc0, !PT ;  /* 0xfffffffc04057812 */ /* 0x000fc800078ec0ff */
[----:B------:R-:W-:Y:S01]  /*0160*/  ISETP.GE.AND P0, PT, R12, 0x200, PT ;  /* 0x000002000c00780c */ /* 0x000fe20003f06270 */
[----:B------:R-:W-:Y:S01]  /*0170*/  IMAD.IADD R7, R14, 0x1, -R5 ;  /* 0x000000010e077824 */ /* 0x000fe200078e0a05 */
[----:B------:R-:W-:-:S03]  /*0180*/  CS2R R4, SRZ ;  /* 0x0000000000047805 */ /* 0x000fc6000001ff00 */
[----:B--2---:R-:W-:Y:S02]  /*0190*/  IMAD.WIDE R16, R7, 0x8, R16 ;  /* 0x0000000807107825 */ /* 0x004fe400078e0210 */
[----:B------:R-:W1:Y:S06]  /*01a0*/  LDC.64 R6, c[0x0][0x220] ;  /* 0x00008800ff067b82 */ /* 0x000e6c0000000a00 */
[----:B------:R2:W3:Y:S02]  /*01b0*/  @!P0 LDG.E.EL.64 R4, desc[UR4][R16.64] ;  /* 0x0000000410048981 */ /* 0x0004e4000c2e1b00 */
[----:B------:R-:W4:Y:S02]  /*01c0*/  @!P0 LDC.64 R20, c[0x0][0x220] ;  /* 0x00008800ff148b82 */ /* 0x000f240000000a00 */
[----:B----4-:R4:W5:Y:S01]  /*01d0*/  @!P0 LDG.E.EL.128 R8, desc[UR4][R20.64] ;  /* 0x0000000414088981 */ /* 0x010962000c2e1d00 */
[----:B------:R-:W-:Y:S01]  /*01e0*/  SHF.R.S32.HI R3, RZ, 0x16, R3 ;  /* 0x00000016ff037819 */ /* 0x000fe20000011403 */
[----:B------:R-:W-:-:S03]  /*01f0*/  VIADD R2, R2, 0x2 ;  /* 0x0000000202027836 */ /* 0x000fc60000000000 */
[----:B------:R-:W-:-:S04]  /*0200*/  SGXT R3, R3, 0x1 ;  /* 0x000000010303781a */ /* 0x000fc80000000200 */
[----:B------:R-:W-:-:S04]  /*0210*/  LEA.HI R3, R3, R2, RZ, 0x2 ;  /* 0x0000000203037211 */ /* 0x000fc800078f10ff */
[----:B------:R-:W-:Y:S02]  /*0220*/  LOP3.LUT R3, R3, 0xfffffe04, RZ, 0xc0, !PT ;  /* 0xfffffe0403037812 */ /* 0x000fe400078ec0ff */
[----:B--2---:R-:W-:-:S03]  /*0230*/  CS2R R16, SRZ ;  /* 0x0000000000107805 */ /* 0x004fc6000001ff00 */
[----:B------:R-:W-:-:S04]  /*0240*/  IMAD.IADD R3, R2, 0x1, -R3 ;  /* 0x0000000102037824 */ /* 0x000fc800078e0a03 */
[----:B-1----:R-:W-:Y:S01]  /*0250*/  IMAD.WIDE R24, R3, 0x8, R6 ;  /* 0x0000000803187825 */ /* 0x002fe200078e0206 */
[----:B----4-:R-:W1:Y:S04]  /*0260*/  @!P0 LDC.64 R20, c[0x0][0x230] ;  /* 0x00008c00ff148b82 */ /* 0x010e680000000a00 */
[----:B------:R2:W4:Y:S01]  /*0270*/  @!P0 LDG.E.EL.128 R16, desc[UR4][R24.64] ;  /* 0x0000000418108981 */ /* 0x000522000c2e1d00 */
[----:B------:R-:W-:Y:S02]  /*0280*/  CS2R R6, SRZ ;  /* 0x0000000000067805 */ /* 0x000fe4000001ff00 */
[----:B------:R-:W-:Y:S01]  /*0290*/  LEA.HI R13, R13, R0, RZ, 0xe ;  /* 0x000000000d0d7211 */ /* 0x000fe200078f70ff */
[----:B------:R-:W-:Y:S01]  /*02a0*/  IMAD.SHL.U32 R28, R12, 0x4, RZ ;  /* 0x000000040c1c7824 */ /* 0x000fe200078e00ff */
[----:B---3--:R-:W-:-:S04]  /*02b0*/  SEL R2, R5, RZ, !P0 ;  /* 0x000000ff05027207 */ /* 0x008fc80004000000 */
[----:B------:R-:W-:Y:S02]  /*02c0*/  SHF.R.U32.HI R23, RZ, 0x1e, R2 ;  /* 0x0000001eff177819 */ /* 0x000fe40000011602 */
[----:B------:R-:W-:Y:S02]  /*02d0*/  SEL R22, R4, RZ, !P0 ;  /* 0x000000ff04167207 */ /* 0x000fe40004000000 */
[----:B------:R-:W-:-:S04]  /*02e0*/  LOP3.LUT R23, R23, 0x2, RZ, 0xc0, !PT ;  /* 0x0000000217177812 */ /* 0x000fc800078ec0ff */
[----:B------:R-:W-:Y:S02]  /*02f0*/  IADD3 R23, P1, R23, R22, RZ ;  /* 0x0000001617177210 */ /* 0x000fe40007f3e0ff */
[----:B------:R-:W-:-:S06]  /*0300*/  CS2R R4, SRZ ;  /* 0x0000000000047805 */ /* 0x000fcc000001ff00 */
[----:B-1----:R1:W3:Y:S01]  /*0310*/  @!P0 LDG.E.EL.128 R4, desc[UR4][R20.64] ;  /* 0x0000000414048981 */ /* 0x0022e2000c2e1d00 */
[----:B-----5:R-:W-:Y:S02]  /*0320*/  SEL R15, R8, RZ, !P0 ;  /* 0x000000ff080f7207 */ /* 0x020fe40004000000 */
[----:B------:R-:W-:Y:S02]  /*0330*/  SEL R22, R9, RZ, !P0 ;  /* 0x000000ff09167207 */ /* 0x000fe40004000000 */
[----:B------:R-:W-:Y:S02]  /*0340*/  LEA R26, P2, R15, UR6, 0x2 ;  /* 0x000000060f1a7c11 */ /* 0x000fe4000f8410ff */
[----:B------:R-:W-:Y:S02]  /*0350*/  SEL R9, R11, RZ, !P0 ;  /* 0x000000ff0b097207 */ /* 0x000fe40004000000 */
[----:B------:R-:W-:Y:S02]  /*0360*/  SEL R8, R10, RZ, !P0 ;  /* 0x000000ff0a087207 */ /* 0x000fe40004000000 */
[----:B------:R-:W-:-:S02]  /*0370*/  LEA.HI.X R11, R15, UR7, R22, 0x2, P2 ;  /* 0x000000070f0b7c11 */ /* 0x000fc400090f1416 */
[----:B------:R-:W-:Y:S01]  /*0380*/  SHF.R.U32.HI R27, RZ, 0x1c, R22 ;  /* 0x0000001cff1b7819 */ /* 0x000fe20000011616 */
[----:B------:R-:W-:Y:S01]  /*0390*/  IMAD.X R22, RZ, RZ, R2, P1 ;  /* 0x000000ffff167224 */ /* 0x000fe200008e0602 */
[C---:B--2---:R-:W-:Y:S02]  /*03a0*/  LEA R24, P1, R8.reuse, UR6, 0x2 ;  /* 0x0000000608187c11 */ /* 0x044fe4000f8210ff */
[--C-:B------:R-:W-:Y:S02]  /*03b0*/  SHF.R.U32.HI R25, RZ, 0x1c, R9.reuse ;  /* 0x0000001cff197819 */ /* 0x100fe40000011609 */
[C---:B------:R-:W-:Y:S01]  /*03c0*/  SHF.L.U64.HI R22, R23.reuse, 0x3, R22 ;  /* 0x0000000317167819 */ /* 0x040fe20000010216 */
[----:B------:R-:W-:Y:S01]  /*03d0*/  IMAD.SHL.U32 R23, R23, 0x8, RZ ;  /* 0x0000000817177824 */ /* 0x000fe200078e00ff */
[----:B------:R-:W-:Y:S02]  /*03e0*/  LOP3.LUT R25, R25, 0x8, RZ, 0xc0, !PT ;  /* 0x0000000819197812 */ /* 0x000fe400078ec0ff */
[----:B-1----:R-:W-:-:S02]  /*03f0*/  LEA.HI.X R21, R8, UR7, R9, 0x2, P1 ;  /* 0x0000000708157c11 */ /* 0x002fc400088f1409 */
[----:B------:R-:W1:Y:S01]  /*0400*/  LDC.64 R8, c[0x0][0x230] ;  /* 0x00008c00ff087b82 */ /* 0x000e620000000a00 */
[----:B------:R-:W-:Y:S02]  /*0410*/  IADD3 R24, P3, P4, R23, R24, R25 ;  /* 0x0000001817187210 */ /* 0x000fe40007c7e019 */
[----:B------:R-:W-:Y:S02]  /*0420*/  SHF.R.S32.HI R15, RZ, 0xe, R13 ;  /* 0x0000000eff0f7819 */ /* 0x000fe4000001140d */
[----:B------:R-:W-:-:S03]  /*0430*/  IADD3.X R25, R22, R21, RZ, P3, P4 ;  /* 0x0000001516197210 */ /* 0x000fc60001fe84ff */
[----:B------:R-:W-:Y:S02]  /*0440*/  IMAD.SHL.U32 R21, R15, 0x800, RZ ;  /* 0x000008000f157824 */ /* 0x000fe400078e00ff */
[----:B------:R-:W-:Y:S01]  /*0450*/  IMAD.WIDE R24, R28, 0x4, R24 ;  /* 0x000000041c187825 */ /* 0x000fe200078e0218 */
[----:B------:R-:W-:-:S03]  /*0460*/  LOP3.LUT R27, R27, 0x8, RZ, 0xc0, !PT ;  /* 0x000000081b1b7812 */ /* 0x000fc600078ec0ff */
[----:B------:R-:W-:Y:S02]  /*0470*/  IMAD.MOV.U32 R2, RZ, RZ, RZ ;  /* 0x000000ffff027224 */ /* 0x000fe400078e00ff */
[----:B------:R-:W-:Y:S01]  /*0480*/  IMAD.WIDE R24, R21, 0x4, R24 ;  /* 0x0000000415187825 */ /* 0x000fe200078e0218 */
[----:B------:R-:W-:-:S04]  /*0490*/  IADD3 R26, P1, P2, R23, R26, R27 ;  /* 0x0000001a171a7210 */ /* 0x000fc80007a3e01b */
[----:B------:R1:W2:Y:S01]  /*04a0*/  @!P0 LDG.E.EL R2, desc[UR4][R24.64] ;  /* 0x0000000418028981 */ /* 0x0002a2000c2e1900 */
[----:B------:R-:W-:Y:S02]  /*04b0*/  IADD3.X R27, R22, R11, RZ, P1, P2 ;  /* 0x0000000b161b7210 */ /* 0x000fe40000fe44ff */
[----:B------:R-:W-:Y:S01]  /*04c0*/  CS2R R10, SRZ ;  /* 0x00000000000a7805 */ /* 0x000fe2000001ff00 */
[----:B-1----:R-:W-:Y:S01]  /*04d0*/  IMAD.WIDE R24, R3, 0x8, R8 ;  /* 0x0000000803187825 */ /* 0x002fe200078e0208 */
[----:B------:R-:W-:-:S06]  /*04e0*/  CS2R R8, SRZ ;  /* 0x0000000000087805 */ /* 0x000fcc000001ff00 */
[----:B------:R-:W5:Y:S01]  /*04f0*/  @!P0 LDG.E.EL.128 R8, desc[UR4][R24.64] ;  /* 0x0000000418088981 */ /* 0x000f62000c2e1d00 */
[----:B------:R-:W-:-:S04]  /*0500*/  IMAD.WIDE R26, R28, 0x4, R26 ;  /* 0x000000041c1a7825 */ /* 0x000fc800078e021a */
[----:B------:R-:W-:Y:S02]  /*0510*/  IMAD.MOV.U32 R20, RZ, RZ, RZ ;  /* 0x000000ffff147224 */ /* 0x000fe400078e00ff */
[----:B------:R-:W-:Y:S01]  /*0520*/  IMAD.WIDE R26, R21, 0x4, R26 ;  /* 0x00000004151a7825 */ /* 0x000fe200078e021a */
[----:B----4-:R-:W-:-:S04]  /*0530*/  SEL R29, R16, RZ, !P0 ;  /* 0x000000ff101d7207 */ /* 0x010fc80004000000 */
[----:B------:R1:W4:Y:S01]  /*0540*/  @!P0 LDG.E.EL R20, desc[UR4][R26.64] ;  /* 0x000000041a148981 */ /* 0x000322000c2e1900 */
[----:B------:R-:W-:Y:S02]  /*0550*/  SEL R3, R18, RZ, !P0 ;  /* 0x000000ff12037207 */ /* 0x000fe40004000000 */
[----:B------:R-:W-:Y:S02]  /*0560*/  SEL R16, R19, RZ, !P0 ;  /* 0x000000ff13107207 */ /* 0x000fe40004000000 */
[----:B-1----:R-:W-:-:S04]  /*0570*/  SEL R26, R17, RZ, !P0 ;  /* 0x000000ff111a7207 */ /* 0x002fc80004000000 */
[--C-:B------:R-:W-:Y:S02]  /*0580*/  SHF.R.U32.HI R18, RZ, 0x1c, R26.reuse ;  /* 0x0000001cff127819 */ /* 0x100fe4000001161a */
[C---:B------:R-:W-:Y:S02]  /*0590*/  LEA R19, P1, R29.reuse, UR6, 0x2 ;  /* 0x000000061d137c11 */ /* 0x040fe4000f8210ff */
[----:B------:R-:W-:Y:S02]  /*05a0*/  LOP3.LUT R18, R18, 0x8, RZ, 0xc0, !PT ;  /* 0x0000000812127812 */ /* 0x000fe400078ec0ff */
[----:B------:R-:W-:Y:S02]  /*05b0*/  LEA.HI.X R17, R29, UR7, R26, 0x2, P1 ;  /* 0x000000071d117c11 */ /* 0x000fe400088f141a */
[----:B------:R-:W-:Y:S02]  /*05c0*/  IADD3 R18, P1, P2, R23, R19, R18 ;  /* 0x0000001317127210 */ /* 0x000fe40007a3e012 */
[----:B------:R-:W-:-:S04]  /*05d0*/  LEA R19, P3, R3, UR6, 0x2 ;  /* 0x0000000603137c11 */ /* 0x000fc8000f8610ff */
[--C-:B------:R-:W-:Y:S02]  /*05e0*/  LEA.HI.X R3, R3, UR7, R16.reuse, 0x2, P3 ;  /* 0x0000000703037c11 */ /* 0x100fe400098f1410 */
[----:B------:R-:W-:-:S04]  /*05f0*/  SHF.R.U32.HI R16, RZ, 0x1c, R16 ;  /* 0x0000001cff107819 */ /* 0x000fc80000011610 */
[----:B------:R-:W-:-:S04]  /*0600*/  LOP3.LUT R16, R16, 0x8, RZ, 0xc0, !PT ;  /* 0x0000000810107812 */ /* 0x000fc800078ec0ff */
[----:B------:R-:W-:Y:S02]  /*0610*/  IADD3 R16, P3, P4, R23, R19, R16 ;  /* 0x0000001317107210 */ /* 0x000fe40007c7e010 */
[----:B---3--:R-:W-:Y:S02]  /*0620*/  SEL R19, R4, RZ, !P0 ;  /* 0x000000ff04137207 */ /* 0x008fe40004000000 */
[----:B------:R-:W-:Y:S02]  /*0630*/  SEL R24, R5, RZ, !P0 ;  /* 0x000000ff05187207 */ /* 0x000fe40004000000 */
[----:B------:R-:W-:-:S04]  /*0640*/  LEA R4, P5, R19, UR6, 0x2 ;  /* 0x0000000613047c11 */ /* 0x000fc8000f8a10ff */
[--C-:B------:R-:W-:Y:S02]  /*0650*/  LEA.HI.X R5, R19, UR7, R24.reuse, 0x2, P5 ;  /* 0x0000000713057c11 */ /* 0x100fe4000a8f1418 */
[C---:B------:R-:W-:Y:S02]  /*0660*/  IADD3.X R19, R22.reuse, R17, RZ, P1, P2 ;  /* 0x0000001116137210 */ /* 0x040fe40000fe44ff */
[----:B------:R-:W-:Y:S02]  /*0670*/  SHF.R.U32.HI R24, RZ, 0x1c, R24 ;  /* 0x0000001cff187819 */ /* 0x000fe40000011618 */
[----:B------:R-:W-:Y:S01]  /*0680*/  IADD3.X R17, R22, R3, RZ, P3, P4 ;  /* 0x0000000316117210 */ /* 0x000fe20001fe84ff */
[----:B------:R-:W-:Y:S01]  /*0690*/  IMAD.WIDE R18, R28, 0x4, R18 ;  /* 0x000000041c127825 */ /* 0x000fe200078e0212 */
[----:B------:R-:W-:Y:S02]  /*06a0*/  LOP3.LUT R24, R24, 0x8, RZ, 0xc0, !PT ;  /* 0x0000000818187812 */ /* 0x000fe400078ec0ff */
[----:B------:R-:W-:Y:S01]  /*06b0*/  SEL R25, R6, RZ, !P0 ;  /* 0x000000ff06197207 */ /* 0x000fe20004000000 */
[----:B------:R-:W-:Y:S01]  /*06c0*/  IMAD.MOV.U32 R3, RZ, RZ, RZ ;  /* 0x000000ffff037224 */ /* 0x000fe200078e00ff */
[----:B------:R-:W-:Y:S01]  /*06d0*/  IADD3 R4, P1, P2, R23, R4, R24 ;  /* 0x0000000417047210 */ /* 0x000fe20007a3e018 */
[----:B------:R-:W-:Y:S01]  /*06e0*/  IMAD.WIDE R26, R28, 0x4, R16 ;  /* 0x000000041c1a7825 */ /* 0x000fe200078e0210 */
[----:B------:R-:W-:-:S03]  /*06f0*/  SEL R7, R7, RZ, !P0 ;  /* 0x000000ff07077207 */ /* 0x000fc60004000000 */
[----:B------:R-:W-:Y:S01]  /*0700*/  IMAD.WIDE R18, R21, 0x4, R18 ;  /* 0x0000000415127825 */ /* 0x000fe200078e0212 */
[----:B------:R-:W-:Y:S02]  /*0710*/  IADD3.X R5, R22, R5, RZ, P1, P2 ;  /* 0x0000000516057210 */ /* 0x000fe40000fe44ff */
[----:B------:R-:W-:Y:S01]  /*0720*/  LEA R6, P1, R25, UR6, 0x2 ;  /* 0x0000000619067c11 */ /* 0x000fe2000f8210ff */
[----:B------:R-:W-:Y:S01]  /*0730*/  IMAD.SHL.U32 R17, R12, 0x4, RZ ;  /* 0x000000040c117824 */ /* 0x000fe200078e00ff */
[----:B------:R-:W-:Y:S01]  /*0740*/  SHF.R.U32.HI R28, RZ, 0x1c, R7 ;  /* 0x0000001cff1c7819 */ /* 0x000fe20000011607 */
[----:B------:R-:W-:Y:S01]  /*0750*/  IMAD.MOV.U32 R16, RZ, RZ, RZ ;  /* 0x000000ffff107224 */ /* 0x000fe200078e00ff */
[----:B------:R1:W3:Y:S01]  /*0760*/  @!P0 LDG.E.EL R3, desc[UR4][R18.64] ;  /* 0x0000000412038981 */ /* 0x0002e2000c2e1900 */
[----:B------:R-:W-:Y:S01]  /*0770*/  IMAD.WIDE R26, R21, 0x4, R26 ;  /* 0x00000004151a7825 */ /* 0x000fe200078e021a */
[----:B------:R-:W-:Y:S02]  /*0780*/  LEA.HI.X R25, R25, UR7, R7, 0x2, P1 ;  /* 0x0000000719197c11 */ /* 0x000fe400088f1407 */
[----:B------:R-:W-:Y:S01]  /*0790*/  LOP3.LUT R28, R28, 0x8, RZ, 0xc0, !PT ;  /* 0x000000081c1c7812 */ /* 0x000fe200078ec0ff */
[----:B------:R-:W-:Y:S01]  /*07a0*/  IMAD.WIDE R4, R17, 0x4, R4 ;  /* 0x0000000411047825 */ /* 0x000fe200078e0204 */
[----:B------:R2:W3:Y:S01]  /*07b0*/  @!P0 LDG.E.EL R16, desc[UR4][R26.64] ;  /* 0x000000041a108981 */ /* 0x0004e2000c2e1900 */
[----:B-1----:R-:W1:Y:S02]  /*07c0*/  @!P0 LDC.64 R18, c[0x0][0x238] ;  /* 0x00008e00ff128b82 */ /* 0x002e640000000a00 */
[----:B------:R-:W-:-:S02]  /*07d0*/  IMAD.MOV.U32 R24, RZ, RZ, RZ ;  /* 0x000000ffff187224 */ /* 0x000fc400078e00ff */
[----:B------:R-:W-:-:S05]  /*07e0*/  IMAD.WIDE R4, R21, 0x4, R4 ;  /* 0x0000000415047825 */ /* 0x000fca00078e0204 */
[----:B------:R1:W3:Y:S01]  /*07f0*/  @!P0 LDG.E.EL R24, desc[UR4][R4.64] ;  /* 0x0000000404188981 */ /* 0x0002e2000c2e1900 */
[----:B-----5:R-:W-:Y:S02]  /*0800*/  SEL R7, R8, RZ, !P0 ;  /* 0x000000ff08077207 */ /* 0x020fe40004000000 */
[----:B--2---:R-:W-:Y:S02]  /*0810*/  SEL R26, R9, RZ, !P0 ;  /* 0x000000ff091a7207 */ /* 0x004fe40004000000 */
[----:B------:R-:W-:Y:S02]  /*0820*/  SEL R27, R11, RZ, !P0 ;  /* 0x000000ff0b1b7207 */ /* 0x000fe40004000000 */
[----:B------:R-:W-:Y:S02]  /*0830*/  IADD3 R8, P1, P2, R23, R6, R28 ;  /* 0x0000000617087210 */ /* 0x000fe40007a3e01c */
[----:B------:R-:W-:Y:S02]  /*0840*/  LEA R6, P3, R7, UR6, 0x2 ;  /* 0x0000000607067c11 */ /* 0x000fe4000f8610ff */
[----:B------:R-:W-:-:S02]  /*0850*/  SEL R10, R10, RZ, !P0 ;  /* 0x000000ff0a0a7207 */ /* 0x000fc40004000000 */
[--C-:B------:R-:W-:Y:S02]  /*0860*/  SHF.R.U32.HI R28, RZ, 0x1c, R26.reuse ;  /* 0x0000001cff1c7819 */ /* 0x100fe4000001161a */
[----:B------:R-:W-:Y:S02]  /*0870*/  SHF.R.U32.HI R9, RZ, 0x1c, R27 ;  /* 0x0000001cff097819 */ /* 0x000fe4000001161b */
[----:B------:R-:W-:Y:S02]  /*0880*/  LEA.HI.X R11, R7, UR7, R26, 0x2, P3 ;  /* 0x00000007070b7c11 */ /* 0x000fe400098f141a */
[----:B------:R-:W-:Y:S02]  /*0890*/  LEA R26, P3, R10, UR6, 0x2 ;  /* 0x000000060a1a7c11 */ /* 0x000fe4000f8610ff */
[----:B01----:R-:W-:Y:S02]  /*08a0*/  LOP3.LUT R5, R28, 0x8, RZ, 0xc0, !PT ;  /* 0x000000081c057812 */ /* 0x003fe400078ec0ff */
[----:B------:R-:W-:-:S02]  /*08b0*/  LOP3.LUT R4, R9, 0x8, RZ, 0xc0, !PT ;  /* 0x0000000809047812 */ /* 0x000fc400078ec0ff */
[----:B------:R-:W-:Y:S01]  /*08c0*/  LEA.HI.X R27, R10, UR7, R27, 0x2, P3 ;  /* 0x000000070a1b7c11 */ /* 0x000fe200098f141b */
[----:B------:R-:W-:Y:S01]  /*08d0*/  ULDC.64 UR6, c[0x0][0x248] ;  /* 0x0000920000067ab9 */ /* 0x000fe20000000a00 */
[C---:B------:R-:W-:Y:S02]  /*08e0*/  IADD3 R10, P3, P4, R23.reuse, R6, R5 ;  /* 0x00000006170a7210 */ /* 0x040fe40007c7e005 */
[----:B------:R-:W-:Y:S02]  /*08f0*/  CS2R R6, SRZ ;  /* 0x0000000000067805 */ /* 0x000fe4000001ff00 */
[----:B------:R-:W-:Y:S02]  /*0900*/  IADD3 R26, P5, P6, R23, R26, R4 ;  /* 0x0000001a171a7210 */ /* 0x000fe40007ebe004 */
[----:B------:R-:W-:-:S06]  /*0910*/  CS2R R4, SRZ ;  /* 0x0000000000047805 */ /* 0x000fcc000001ff00 */
[----:B------:R-:W2:Y:S01]  /*0920*/  @!P0 LDG.E.EL.128 R4, desc[UR4][R18.64] ;  /* 0x0000000412048981 */ /* 0x000ea2000c2e1d00 */
[C---:B------:R-:W-:Y:S02]  /*0930*/  IADD3.X R9, R22.reuse, R25, RZ, P1, P2 ;  /* 0x0000001916097210 */ /* 0x040fe40000fe44ff */
[C---:B------:R-:W-:Y:S02]  /*0940*/  IADD3.X R11, R22.reuse, R11, RZ, P3, P4 ;  /* 0x0000000b160b7210 */ /* 0x040fe40001fe84ff */
[----:B------:R-:W-:Y:S01]  /*0950*/  IADD3.X R27, R22, R27, RZ, P5, P6 ;  /* 0x0000001b161b7210 */ /* 0x000fe20002fec4ff */
[C---:B------:R-:W-:Y:S01]  /*0960*/  IMAD.WIDE R8, R17.reuse, 0x4, R8 ;  /* 0x0000000411087825 */ /* 0x040fe200078e0208 */
[----:B------:R-:W0:Y:S03]  /*0970*/  LDC.64 R22, c[0x0][0x240] ;  /* 0x00009000ff167b82 */ /* 0x000e260000000a00 */
[----:B------:R-:W-:-:S04]  /*0980*/  IMAD.WIDE R10, R17, 0x4, R10 ;  /* 0x00000004110a7825 */ /* 0x000fc800078e020a */
[----:B------:R-:W-:Y:S02]  /*0990*/  IMAD.WIDE R28, R21, 0x4, R8 ;  /* 0x00000004151c7825 */ /* 0x000fe400078e0208 */
[----:B------:R-:W1:Y:S02]  /*09a0*/  LDC.64 R8, c[0x0][0x210] ;  /* 0x00008400ff087b82 */ /* 0x000e640000000a00 */
[----:B------:R-:W-:Y:S01]  /*09b0*/  IMAD.WIDE R26, R17, 0x4, R26 ;  /* 0x00000004111a7825 */ /* 0x000fe200078e021a */
[----:B------:R-:W-:-:S03]  /*09c0*/  LEA.HI R14, R14, R14, RZ, 0x2 ;  /* 0x0000000e0e0e7211 */ /* 0x000fc600078f10ff */
[----:B------:R-:W-:Y:S01]  /*09d0*/  IMAD.MOV.U32 R17, RZ, RZ, RZ ;  /* 0x000000ffff117224 */ /* 0x000fe200078e00ff */
[----:B------:R-:W-:Y:S02]  /*09e0*/  LOP3.LUT R14, R14, 0xfffffffc, RZ, 0xc0, !PT ;  /* 0xfffffffc0e0e7812 */ /* 0x000fe400078ec0ff */
[----:B------:R-:W-:-:S03]  /*09f0*/  SHF.R.S32.HI R25, RZ, 0x2, R0 ;  /* 0x00000002ff197819 */ /* 0x000fc60000011400 */
[----:B------:R5:W2:Y:S01]  /*0a00*/  @!P0 LDG.E.EL R17, desc[UR4][R28.64] ;  /* 0x000000041c118981 */ /* 0x000aa2000c2e1900 */
[----:B----4-:R-:W-:Y:S01]  /*0a10*/  SEL R20, R20, RZ, !P0 ;  /* 0x000000ff14147207 */ /* 0x010fe20004000000 */
[----:B------:R-:W-:Y:S01]  /*0a20*/  IMAD.IADD R25, R25, 0x1, -R14 ;  /* 0x0000000119197824 */ /* 0x000fe200078e0a0e */
[----:B------:R-:W-:Y:S01]  /*0a30*/  LOP3.LUT R14, R13, 0xffffc000, RZ, 0xc0, !PT ;  /* 0xffffc0000d0e7812 */ /* 0x000fe200078ec0ff */
[----:B------:R-:W-:Y:S01]  /*0a40*/  IMAD.WIDE R10, R21, 0x4, R10 ;  /* 0x00000004150a7825 */ /* 0x000fe200078e020a */
[----:B-----5:R-:W-:-:S03]  /*0a50*/  SHF.R.S32.HI R29, RZ, 0x1f, R0 ;  /* 0x0000001fff1d7819 */ /* 0x020fc60000011400 */
[----:B------:R-:W-:Y:S01]  /*0a60*/  IMAD.WIDE R26, R21, 0x4, R26 ;  /* 0x00000004151a7825 */ /* 0x000fe200078e021a */
[----:B------:R-:W-:Y:S02]  /*0a70*/  CS2R R18, SRZ ;  /* 0x0000000000127805 */ /* 0x000fe4000001ff00 */
[----:B------:R-:W-:Y:S01]  /*0a80*/  LEA.HI R29, R29, R0, RZ, 0x4 ;  /* 0x000000001d1d7211 */ /* 0x000fe200078f20ff */
[----:B------:R-:W-:-:S03]  /*0a90*/  IMAD.SHL.U32 R13, R15, 0x2000, RZ ;  /* 0x000020000f0d7824 */ /* 0x000fc600078e00ff */
[----:B------:R-:W-:Y:S01]  /*0aa0*/  LOP3.LUT R29, R29, 0xfffffff0, RZ, 0xc0, !PT ;  /* 0xfffffff01d1d7812 */ /* 0x000fe200078ec0ff */
[----:B------:R4:W5:Y:S01]  /*0ab0*/  @!P0 LDG.E.EL R18, desc[UR4][R10.64] ;  /* 0x000000040a128981 */ /* 0x000962000c2e1900 */
[----:B------:R-:W-:-:S03]  /*0ac0*/  IADD3 R15, R13, R0, -R14 ;  /* 0x000000000d0f7210 */ /* 0x000fc60007ffe80e */
[----:B------:R0:W5:Y:S01]  /*0ad0*/  @!P0 LDG.E.EL R19, desc[UR4][R26.64] ;  /* 0x000000041a138981 */ /* 0x000162000c2e1900 */
[----:B------:R-:W-:Y:S02]  /*0ae0*/  IMAD.IADD R29, R0, 0x1, -R29 ;  /* 0x00000001001d7824 */ /* 0x000fe400078e0a1d */
[----:B-1----:R-:W-:Y:S01]  /*0af0*/  IMAD.WIDE R14, R15, 0x4, R8 ;  /* 0x000000040f0e7825 */ /* 0x002fe200078e0208 */
[----:B------:R-:W-:Y:S02]  /*0b00*/  CS2R R8, SRZ ;  /* 0x0000000000087805 */ /* 0x000fe4000001ff00 */
[----:B----4-:R-:W-:Y:S01]  /*0b10*/  CS2R R10, SRZ ;  /* 0x00000000000a7805 */ /* 0x010fe2000001ff00 */
[C---:B0-----:R-:W-:Y:S01]  /*0b20*/  IMAD.SHL.U32 R26, R12.reuse, 0x10, RZ ;  /* 0x000000100c1a7824 */ /* 0x041fe200078e00ff */
[----:B------:R-:W-:-:S04]  /*0b30*/  ISETP.GT.AND P1, PT, R12, 0x1ff, PT ;  /* 0x000001ff0c00780c */ /* 0x000fc80003f24270 */
[----:B------:R0:W4:Y:S01]  /*0b40*/  @!P0 LDG.E.128 R8, desc[UR4][R14.64] ;  /* 0x000000040e088981 */ /* 0x000122000c1e1d00 */
[----:B------:R-:W-:Y:S02]  /*0b50*/  IADD3 R27, P2, P3, R26, R29, R13 ;  /* 0x0000001d1a1b7210 */ /* 0x000fe40007b5e00d */
[----:B------:R-:W-:Y:S02]  /*0b60*/  SHF.R.S32.HI R26, RZ, 0x1f, R26 ;  /* 0x0000001fff1a7819 */ /* 0x000fe4000001141a */
[----:B0-----:R-:W-:Y:S02]  /*0b70*/  CS2R R14, SRZ ;  /* 0x00000000000e7805 */ /* 0x001fe4000001ff00 */
[----:B---3--:R-:W-:Y:S02]  /*0b80*/  SEL R24, R24, RZ, !P0 ;  /* 0x000000ff18187207 */ /* 0x008fe40004000000 */
[----:B--2---:R-:W-:-:S03]  /*0b90*/  SEL R21, R4, RZ, !P0 ;  /* 0x000000ff04157207 */ /* 0x004fc60004000000 */
[----:B------:R-:W-:-:S04]  /*0ba0*/  FADD R4, -R20, R24 ;  /* 0x0000001814047221 */ /* 0x000fc80000000100 */
[----:B------:R-:W-:Y:S01]  /*0bb0*/  FFMA R4, R4, R21, R20 ;  /* 0x0000001504047223 */ /* 0x000fe20000000014 */
[----:B------:R-:W-:Y:S01]  /*0bc0*/  IMAD.WIDE R20, R25, 0x4, R22 ;  /* 0x0000000419147825 */ /* 0x000fe200078e0216 */
[----:B------:R-:W-:Y:S02]  /*0bd0*/  CS2R R22, SRZ ;  /* 0x0000000000167805 */ /* 0x000fe4000001ff00 */
[----:B------:R-:W-:-:S04]  /*0be0*/  CS2R R24, SRZ ;  /* 0x0000000000187805 */ /* 0x000fc8000001ff00 */
[----:B------:R-:W2:Y:S04]  /*0bf0*/  @!P0 LDG.E.EL R22, desc[UR4][R20.64] ;  /* 0x0000000414168981 */ /* 0x000ea8000c2e1900 */
[----:B------:R-:W3:Y:S04]  /*0c00*/  @!P0 LDG.E.EL R23, desc[UR4][R20.64] ;  /* 0x0000000414178981 */ /* 0x000ee8000c2e1900 */
[----:B------:R-:W3:Y:S04]  /*0c10*/  @!P0 LDG.E.EL R24, desc[UR4][R20.64] ;  /* 0x0000000414188981 */ /* 0x000ee8000c2e1900 */
[----:B------:R0:W3:Y:S02]  /*0c20*/  @!P0 LDG.E.EL R25, desc[UR4][R20.64] ;  /* 0x0000000414198981 */ /* 0x0000e4000c2e1900 */
[----:B0-----:R-:W-:-:S02]  /*0c30*/  SHF.R.S32.HI R21, RZ, 0x1f, R13 ;  /* 0x0000001fff157819 */ /* 0x001fc4000001140d */
[----:B------:R-:W-:-:S04]  /*0c40*/  SHF.R.S32.HI R13, RZ, 0x1f, R29 ;  /* 0x0000001fff0d7819 */ /* 0x000fc8000001141d */
[----:B------:R-:W-:Y:S02]  /*0c50*/  IADD3.X R26, R26, R13, R21, P2, P3 ;  /* 0x0000000d1a1a7210 */ /* 0x000fe400017e6415 */
[C---:B------:R-:W-:Y:S02]  /*0c60*/  LEA R20, P2, R27.reuse, UR6, 0x2 ;  /* 0x000000061b147c11 */ /* 0x040fe4000f8410ff */
[----:B------:R-:W-:Y:S02]  /*0c70*/  CS2R R12, SRZ ;  /* 0x00000000000c7805 */ /* 0x000fe4000001ff00 */
[----:B------:R-:W-:-:S05]  /*0c80*/  LEA.HI.X R21, R27, UR7, R26, 0x2, P2 ;  /* 0x000000071b157c11 */ /* 0x000fca00090f141a */
[----:B------:R-:W3:Y:S01]  /*0c90*/  @P1 LDG.E.128 R12, desc[UR4][R20.64+-0x8000] ;  /* 0xff800004140c1981 */ /* 0x000ee2000c1e1d00 */
[----:B------:R-:W-:Y:S02]  /*0ca0*/  SEL R27, R2, RZ, !P0 ;  /* 0x000000ff021b7207 */ /* 0x000fe40004000000 */
[----:B------:R-:W-:Y:S02]  /*0cb0*/  SEL R2, R17, RZ, !P0 ;  /* 0x000000ff11027207 */ /* 0x000fe40004000000 */
[----:B------:R-:W-:-:S03]  /*0cc0*/  SEL R26, R5, RZ, !P0 ;  /* 0x000000ff051a7207 */ /* 0x000fc60004000000 */
[----:B------:R-:W-:Y:S01]  /*0cd0*/  FADD R2, -R27, R2 ;  /* 0x000000021b027221 */ /* 0x000fe20000000100 */
[----:B------:R-:W-:-:S03]  /*0ce0*/  SEL R5, R3, RZ, !P0 ;  /* 0x000000ff03057207 */ /* 0x000fc60004000000 */
[----:B------:R-:W-:Y:S02]  /*0cf0*/  FFMA R26, R2, R26, R27 ;  /* 0x0000001a021a7223 */ /* 0x000fe4000000001b */
[----:B------:R-:W0:Y:S01]  /*0d00*/  LDC.64 R2, c[0x0][0x250] ;  /* 0x00009400ff027b82 */ /* 0x000e220000000a00 */
[----:B------:R-:W-:Y:S02]  /*0d10*/  SEL R16, R16, RZ, !P0 ;  /* 0x000000ff10107207 */ /* 0x000fe40004000000 */
[----:B-----5:R-:W-:Y:S02]  /*0d20*/  SEL R18, R18, RZ, !P0 ;  /* 0x000000ff12127207 */ /* 0x020fe40004000000 */
[----:B------:R-:W-:Y:S02]  /*0d30*/  SEL R19, R19, RZ, !P0 ;  /* 0x000000ff13137207 */ /* 0x000fe40004000000 */
[----:B------:R-:W-:Y:S01]  /*0d40*/  SEL R6, R6, RZ, !P0 ;  /* 0x000000ff06067207 */ /* 0x000fe20004000000 */
[----:B------:R-:W-:Y:S01]  /*0d50*/  FADD R18, -R5, R18 ;  /* 0x0000001205127221 */ /* 0x000fe20000000100 */
[----:B------:R-:W-:Y:S01]  /*0d60*/  SEL R7, R7, RZ, !P0 ;  /* 0x000000ff07077207 */ /* 0x000fe20004000000 */
[----:B------:R-:W-:-:S02]  /*0d70*/  FADD R19, -R16, R19 ;  /* 0x0000001310137221 */ /* 0x000fc40000000100 */
[----:B------:R-:W-:Y:S01]  /*0d80*/  FFMA R6, R18, R6, R5 ;  /* 0x0000000612067223 */ /* 0x000fe20000000005 */
[----:B----4-:R-:W-:Y:S01]  /*0d90*/  SEL R5, R8, RZ, !P0 ;  /* 0x000000ff08057207 */ /* 0x010fe20004000000 */
[----:B------:R-:W-:Y:S01]  /*0da0*/  FFMA R16, R19, R7, R16 ;  /* 0x0000000713107223 */ /* 0x000fe20000000010 */
[----:B------:R-:W-:Y:S02]  /*0db0*/  SEL R7, R10, RZ, !P0 ;  /* 0x000000ff0a077207 */ /* 0x000fe40004000000 */
[----:B------:R-:W-:Y:S02]  /*0dc0*/  SEL R9, R9, RZ, !P0 ;  /* 0x000000ff09097207 */ /* 0x000fe40004000000 */
[----:B------:R-:W-:Y:S01]  /*0dd0*/  SEL R11, R11, RZ, !P0 ;  /* 0x000000ff0b0b7207 */ /* 0x000fe20004000000 */
[----:B------:R-:W-:Y:S01]  /*0de0*/  FADD R4, -R5, R4 ;  /* 0x0000000405047221 */ /* 0x000fe20000000100 */
[----:B------:R-:W-:Y:S01]  /*0df0*/  FADD R6, -R7, R6 ;  /* 0x0000000607067221 */ /* 0x000fe20000000100 */
[----:B------:R-:W-:-:S02]  /*0e00*/  FADD R26, -R9, R26 ;  /* 0x0000001a091a7221 */ /* 0x000fc40000000100 */
[----:B------:R-:W-:Y:S01]  /*0e10*/  FADD R16, -R11, R16 ;  /* 0x000000100b107221 */ /* 0x000fe20000000100 */
[----:B0-----:R-:W-:Y:S01]  /*0e20*/  IMAD.WIDE R2, R0, 0x4, R2 ;  /* 0x0000000400027825 */ /* 0x001fe200078e0202 */
[----:B--2---:R-:W-:Y:S02]  /*0e30*/  SEL R22, R22, RZ, !P0 ;  /* 0x000000ff16167207 */ /* 0x004fe40004000000 */
[----:B---3--:R-:W-:Y:S02]  /*0e40*/  SEL R23, R23, RZ, !P0 ;  /* 0x000000ff17177207 */ /* 0x008fe40004000000 */
[----:B------:R-:W-:Y:S02]  /*0e50*/  SEL R24, R24, RZ, !P0 ;  /* 0x000000ff18187207 */ /* 0x000fe40004000000 */
[----:B------:R-:W-:Y:S01]  /*0e60*/  SEL R8, R25, RZ, !P0 ;  /* 0x000000ff19087207 */ /* 0x000fe20004000000 */
[----:B------:R-:W-:Y:S02]  /*0e70*/  FFMA R4, R4, R22, R5 ;  /* 0x0000001604047223 */ /* 0x000fe40000000005 */
[----:B------:R-:W-:Y:S01]  /*0e80*/  FFMA R6, R6, R24, R7 ;  /* 0x0000001806067223 */ /* 0x000fe20000000007 */
[----:B------:R-:W-:Y:S01]  /*0e90*/  FFMA R5, R26, R23, R9 ;  /* 0x000000171a057223 */ /* 0x000fe20000000009 */
[----:B------:R-:W-:Y:S01]  /*0ea0*/  FFMA R7, R16, R8, R11 ;  /* 0x0000000810077223 */ /* 0x000fe2000000000b */
[----:B------:R-:W-:-:S02]  /*0eb0*/  @P0 SEL R4, R12, RZ, P1 ;  /* 0x000000ff0c040207 */ /* 0x000fc40000800000 */
[----:B------:R-:W-:Y:S02]  /*0ec0*/  @P0 SEL R5, R13, RZ, P1 ;  /* 0x000000ff0d050207 */ /* 0x000fe40000800000 */
[----:B------:R-:W-:Y:S02]  /*0ed0*/  @P0 SEL R6, R14, RZ, P1 ;  /* 0x000000ff0e060207 */ /* 0x000fe40000800000 */
[----:B------:R-:W-:-:S05]  /*0ee0*/  @P0 SEL R7, R15, RZ, P1 ;  /* 0x000000ff0f070207 */ /* 0x000fca0000800000 */
[----:B------:R-:W-:Y:S01]  /*0ef0*/  STG.E.128 desc[UR4][R2.64], R4 ;  /* 0x0000000402007986 */ /* 0x000fe2000c101d04 */
[----:B------:R-:W-:Y:S05]  /*0f00*/  EXIT ;  /* 0x000000000000794d */ /* 0x000fea0003800000 */
.L_x_0:
[----:B------:R-:W-:-:S00]  /*0f10*/  BRA `(.L_x_0) ;  /* 0xfffffffc00fc7947 */ /* 0x000fc0000383ffff */
[----:B------:R-:W-:-:S00]  /*0f20*/  NOP ;  /* 0x0000000000007918 */ /* 0x000fc00000000000 */
        /* <DEDUP_REMOVED lines=13> */
.L_x_1:


//--------------------- .nv.constant0.triton_poi_fused_cat_88 --------------------------
	.section	.nv.constant0.triton_poi_fused_cat_88,"a",@progbits
	.sectionflags	@""
	.align	4
.nv.constant0.triton_poi_fused_cat_88:
	.zero		604
